//
// Generated by NVIDIA NVVM Compiler
//
// Compiler Build ID: CL-36424714
// Cuda compilation tools, release 13.0, V13.0.88
// Based on NVVM 20.0.0
//

.version 9.0
.target sm_100
.address_size 64

	// .globl	_Z13invert_colorsPfS_ii

.visible .entry _Z13invert_colorsPfS_ii(
	.param .u64 .ptr .align 1 _Z13invert_colorsPfS_ii_param_0,
	.param .u64 .ptr .align 1 _Z13invert_colorsPfS_ii_param_1,
	.param .u32 _Z13invert_colorsPfS_ii_param_2,
	.param .u32 _Z13invert_colorsPfS_ii_param_3
)
{
	.reg .pred 	%p<2>;
	.reg .b32 	%r<8>;
	.reg .b32 	%f<4>;
	.reg .b64 	%rd<8>;

	ld.param.u64 	%rd1, [_Z13invert_colorsPfS_ii_param_0];
	ld.param.u64 	%rd2, [_Z13invert_colorsPfS_ii_param_1];
	ld.param.u32 	%r2, [_Z13invert_colorsPfS_ii_param_2];
	ld.param.u32 	%r3, [_Z13invert_colorsPfS_ii_param_3];
	mov.u32 	%r4, %ctaid.x;
	mov.u32 	%r5, %ntid.x;
	mov.u32 	%r6, %tid.x;
	mad.lo.s32 	%r1, %r4, %r5, %r6;
	mul.lo.s32 	%r7, %r3, %r2;
	setp.ge.s32 	%p1, %r1, %r7;
	@%p1 bra 	$L__BB0_2;
	cvta.to.global.u64 	%rd3, %rd1;
	cvta.to.global.u64 	%rd4, %rd2;
	mul.wide.s32 	%rd5, %r1, 4;
	add.s64 	%rd6, %rd3, %rd5;
	ld.global.f32 	%f1, [%rd6];
	mov.f32 	%f2, 0f3F800000;
	sub.f32 	%f3, %f2, %f1;
	add.s64 	%rd7, %rd4, %rd5;
	st.global.f32 	[%rd7], %f3;
$L__BB0_2:
	ret;

}


// ===== COMPILED SASS (sm_100) =====

	.target	sm_100

	.elftype	@"ET_EXEC"


//--------------------- .note.nv.tkinfo           --------------------------
	.section	.note.nv.tkinfo,"",@"SHT_NOTE"
	.sectionflags	@"SHF_NOTE_NV_TKINFO"
	.tkinfo
        /*0018*/ 	.word	0x00000002
        /*0030*/ 	.string	""
        /*0030*/ 	.string	"ptxas"
        /*0030*/ 	.string	"Cuda compilation tools, release 13.0, V13.0.88"
        /*0030*/ 	.string	"Build cuda_13.0.r13.0/compiler.36424714_0"
        /*0030*/ 	.string	"-arch sm_100 -m 64 "



//--------------------- .note.nv.cuinfo           --------------------------
	.section	.note.nv.cuinfo,"",@"SHT_NOTE"
	.sectionflags	@"SHF_NOTE_NV_CUINFO"
        /*0018*/ 	.short	0x0002
        /*001a*/ 	.short	0x0064
        /*001c*/ 	.short	0x0082
	.zero		2


//--------------------- .nv.info                  --------------------------
	.section	.nv.info,"",@"SHT_CUDA_INFO"
	.align	4


	//----- nvinfo : EIATTR_REGCOUNT
	.align		4
        /*0000*/ 	.byte	0x04, 0x2f
        /*0002*/ 	.short	(.L_1 - .L_0)
	.align		4
.L_0:
        /*0004*/ 	.word	index@(_Z13invert_colorsPfS_ii)
        /*0008*/ 	.word	0x0000000a


	//----- nvinfo : EIATTR_FRAME_SIZE
	.align		4
.L_1:
        /*000c*/ 	.byte	0x04, 0x11
        /*000e*/ 	.short	(.L_3 - .L_2)
	.align		4
.L_2:
        /*0010*/ 	.word	index@(_Z13invert_colorsPfS_ii)
        /*0014*/ 	.word	0x00000000


	//----- nvinfo : EIATTR_MIN_STACK_SIZE
	.align		4
.L_3:
        /*0018*/ 	.byte	0x04, 0x12
        /*001a*/ 	.short	(.L_5 - .L_4)
	.align		4
.L_4:
        /*001c*/ 	.word	index@(_Z13invert_colorsPfS_ii)
        /*0020*/ 	.word	0x00000000
.L_5:


//--------------------- .nv.compat                --------------------------
	.section	.nv.compat,"",@"SHT_CUDA_COMPAT_INFO"
	.align	4
        /*0000*/ 	.byte	0x02, 0x09, 0x00, 0x00, 0x02, 0x02, 0x01, 0x00, 0x02, 0x05, 0x05, 0x00, 0x03, 0x07, 0x01, 0x01
        /*0010*/ 	.byte	0x02, 0x03, 0x00, 0x00, 0x02, 0x06, 0x01, 0x00, 0x04, 0x0b, 0x08, 0x00, 0x09, 0x00, 0x00, 0x00
        /*0020*/ 	.byte	0x00, 0x00, 0x00, 0x00


//--------------------- .nv.info._Z13invert_colorsPfS_ii --------------------------
	.section	.nv.info._Z13invert_colorsPfS_ii,"",@"SHT_CUDA_INFO"
	.sectionflags	@""
	.align	4


	//----- nvinfo : EIATTR_CUDA_API_VERSION
	.align		4
        /*0000*/ 	.byte	0x04, 0x37
        /*0002*/ 	.short	(.L_7 - .L_6)
.L_6:
        /*0004*/ 	.word	0x00000082


	//----- nvinfo : EIATTR_KPARAM_INFO
	.align		4
.L_7:
        /*0008*/ 	.byte	0x04, 0x17
        /*000a*/ 	.short	(.L_9 - .L_8)
.L_8:
        /*000c*/ 	.word	0x00000000
        /*0010*/ 	.short	0x0003
        /*0012*/ 	.short	0x0014
        /*0014*/ 	.byte	0x00, 0xf0, 0x11, 0x00


	//----- nvinfo : EIATTR_KPARAM_INFO
	.align		4
.L_9:
        /*0018*/ 	.byte	0x04, 0x17
        /*001a*/ 	.short	(.L_11 - .L_10)
.L_10:
        /*001c*/ 	.word	0x00000000
        /*0020*/ 	.short	0x0002
        /*0022*/ 	.short	0x0010
        /*0024*/ 	.byte	0x00, 0xf0, 0x11, 0x00


	//----- nvinfo : EIATTR_KPARAM_INFO
	.align		4
.L_11:
        /*0028*/ 	.byte	0x04, 0x17
        /*002a*/ 	.short	(.L_13 - .L_12)
.L_12:
        /*002c*/ 	.word	0x00000000
        /*0030*/ 	.short	0x0001
        /*0032*/ 	.short	0x0008
        /*0034*/ 	.byte	0x00, 0xf5, 0x21, 0x00


	//----- nvinfo : EIATTR_KPARAM_INFO
	.align		4
.L_13:
        /*0038*/ 	.byte	0x04, 0x17
        /*003a*/ 	.short	(.L_15 - .L_14)
.L_14:
        /*003c*/ 	.word	0x00000000
        /*0040*/ 	.short	0x0000
        /*0042*/ 	.short	0x0000
        /*0044*/ 	.byte	0x00, 0xf5, 0x21, 0x00


	//----- nvinfo : EIATTR_SPARSE_MMA_MASK
	.align		4
.L_15:
        /*0048*/ 	.byte	0x03, 0x50
        /*004a*/ 	.short	0x0000


	//----- nvinfo : EIATTR_MAXREG_COUNT
	.align		4
        /*004c*/ 	.byte	0x03, 0x1b
        /*004e*/ 	.short	0x00ff


	//----- nvinfo : EIATTR_MERCURY_ISA_VERSION
	.align		4
        /*0050*/ 	.byte	0x03, 0x5f
        /*0052*/ 	.short	0x0101


	//----- nvinfo : EIATTR_VRC_CTA_INIT_COUNT
	.align		4
        /*0054*/ 	.byte	0x02, 0x4a
	.zero		1
	.zero		1


	//----- nvinfo : EIATTR_EXIT_INSTR_OFFSETS
	.align		4
        /*0058*/ 	.byte	0x04, 0x1c
        /*005a*/ 	.short	(.L_17 - .L_16)


	//   ....[0]....
.L_16:
        /*005c*/ 	.word	0x00000080


	//   ....[1]....
        /*0060*/ 	.word	0x00000110


	//----- nvinfo : EIATTR_CBANK_PARAM_SIZE
	.align		4
.L_17:
        /*0064*/ 	.byte	0x03, 0x19
        /*0066*/ 	.short	0x0018


	//----- nvinfo : EIATTR_PARAM_CBANK
	.align		4
        /*0068*/ 	.byte	0x04, 0x0a
        /*006a*/ 	.short	(.L_19 - .L_18)
	.align		4
.L_18:
        /*006c*/ 	.word	index@(.nv.constant0._Z13invert_colorsPfS_ii)
        /*0070*/ 	.short	0x0380
        /*0072*/ 	.short	0x0018


	//----- nvinfo : EIATTR_SW_WAR
	.align		4
.L_19:
        /*0074*/ 	.byte	0x04, 0x36
        /*0076*/ 	.short	(.L_21 - .L_20)
.L_20:
        /*0078*/ 	.word	0x00000008
.L_21:


//--------------------- .nv.callgraph             --------------------------
	.section	.nv.callgraph,"",@"SHT_CUDA_CALLGRAPH"
	.align	4
	.sectionentsize	8
	.align		4
        /*0000*/ 	.word	0x00000000
	.align		4
        /*0004*/ 	.word	0xffffffff
	.align		4
        /*0008*/ 	.word	0x00000000
	.align		4
        /*000c*/ 	.word	0xfffffffe
	.align		4
        /*0010*/ 	.word	0x00000000
	.align		4
        /*0014*/ 	.word	0xfffffffd
	.align		4
        /*0018*/ 	.word	0x00000000
	.align		4
        /*001c*/ 	.word	0xfffffffc


//--------------------- .text._Z13invert_colorsPfS_ii --------------------------
	.section	.text._Z13invert_colorsPfS_ii,"ax",@progbits
	.align	128
        .global         _Z13invert_colorsPfS_ii
        .type           _Z13invert_colorsPfS_ii,@function
        .size           _Z13invert_colorsPfS_ii,(.L_x_1 - _Z13invert_colorsPfS_ii)
        .other          _Z13invert_colorsPfS_ii,@"STO_CUDA_ENTRY STV_DEFAULT"
_Z13invert_colorsPfS_ii:
.text._Z13invert_colorsPfS_ii:
[----:B------:R-:W-:Y:S01]  /*0000*/  LDC R1, c[0x0][0x37c] ;  /* 0x0000df00ff017b82 */ /* 0x000fe20000000800 */
[----:B------:R-:W0:Y:S07]  /*0010*/  S2R R0, SR_TID.X ;  /* 0x0000000000007919 */ /* 0x000e2e0000002100 */
[----:B------:R-:W0:Y:S01]  /*0020*/  S2UR UR6, SR_CTAID.X ;  /* 0x00000000000679c3 */ /* 0x000e220000002500 */
[----:B------:R-:W1:Y:S07]  /*0030*/  LDCU.64 UR4, c[0x0][0x390] ;  /* 0x00007200ff0477ac */ /* 0x000e6e0008000a00 */
[----:B------:R-:W0:Y:S01]  /*0040*/  LDC R7, c[0x0][0x360] ;  /* 0x0000d800ff077b82 */ /* 0x000e220000000800 */
[----:B-1----:R-:W-:Y:S01]  /*0050*/  UIMAD UR4, UR5, UR4, URZ ;  /* 0x00000004050472a4 */ /* 0x002fe2000f8e02ff */
[----:B0-----:R-:W-:-:S05]  /*0060*/  IMAD R7, R7, UR6, R0 ;  /* 0x0000000607077c24 */ /* 0x001fca000f8e0200 */
[----:B------:R-:W-:-:S13]  /*0070*/  ISETP.GE.AND P0, PT, R7, UR4, PT ;  /* 0x0000000407007c0c */ /* 0x000fda000bf06270 */
[----:B------:R-:W-:Y:S05]  /*0080*/  @P0 EXIT ;  /* 0x000000000000094d */ /* 0x000fea0003800000 */
[----:B------:R-:W0:Y:S01]  /*0090*/  LDC.64 R2, c[0x0][0x380] ;  /* 0x0000e000ff027b82 */ /* 0x000e220000000a00 */
[----:B------:R-:W1:Y:S07]  /*00a0*/  LDCU.64 UR4, c[0x0][0x358] ;  /* 0x00006b00ff0477ac */ /* 0x000e6e0008000a00 */
[----:B------:R-:W2:Y:S01]  /*00b0*/  LDC.64 R4, c[0x0][0x388] ;  /* 0x0000e200ff047b82 */ /* 0x000ea20000000a00 */
[----:B0-----:R-:W-:-:S06]  /*00c0*/  IMAD.WIDE R2, R7, 0x4, R2 ;  /* 0x0000000407027825 */ /* 0x001fcc00078e0202 */
[----:B-1----:R-:W3:Y:S01]  /*00d0*/  LDG.E R2, desc[UR4][R2.64] ;  /* 0x0000000402027981 */ /* 0x002ee2000c1e1900 */
[----:B--2---:R-:W-:-:S04]  /*00e0*/  IMAD.WIDE R4, R7, 0x4, R4 ;  /* 0x0000000407047825 */ /* 0x004fc800078e0204 */
[----:B---3--:R-:W-:-:S05]  /*00f0*/  FADD R7, -R2, 1 ;  /* 0x3f80000002077421 */ /* 0x008fca0000000100 */
[----:B------:R-:W-:Y:S01]  /*0100*/  STG.E desc[UR4][R4.64], R7 ;  /* 0x0000000704007986 */ /* 0x000fe2000c101904 */
[----:B------:R-:W-:Y:S05]  /*0110*/  EXIT ;  /* 0x000000000000794d */ /* 0x000fea0003800000 */
.L_x_0:
[----:B------:R-:W-:-:S00]  /*0120*/  BRA `(.L_x_0) ;  /* 0xfffffffc00fc7947 */ /* 0x000fc0000383ffff */
[----:B------:R-:W-:-:S00]  /*0130*/  NOP ;  /* 0x0000000000007918 */ /* 0x000fc00000000000 */
        /* <DEDUP_REMOVED lines=12> */
.L_x_1:


//--------------------- .nv.shared.reserved.0     --------------------------
	.section	.nv.shared.reserved.0,"aw",@nobits
	.weak		__nv_reservedSMEM_offset_0_alias
	.size		__nv_reservedSMEM_offset_0_alias, 0, 64
	.other		__nv_reservedSMEM_offset_0_alias,@"STO_CUDA_RESERVED_SHARED STV_DEFAULT"
__nv_reservedSMEM_offset_0_alias:
	.zero		0
	.zero		64


//--------------------- .nv.constant0._Z13invert_colorsPfS_ii --------------------------
	.section	.nv.constant0._Z13invert_colorsPfS_ii,"a",@progbits
	.sectionflags	@""
	.align	4
.nv.constant0._Z13invert_colorsPfS_ii:
	.zero		920


//--------------------- SYMBOLS --------------------------

	.type		.nv.reservedSmem.offset0,@object
	.size		.nv.reservedSmem.offset0,0x4
